//
// Generated by NVIDIA NVVM Compiler
//
// Compiler Build ID: CL-36424714
// Cuda compilation tools, release 13.0, V13.0.88
// Based on NVVM 20.0.0
//

.version 9.0
.target sm_100
.address_size 64

	// .globl	_Z20threadIdx_calculatorPi
.extern .func  (.param .b32 func_retval0) vprintf
(
	.param .b64 vprintf_param_0,
	.param .b64 vprintf_param_1
)
;
.global .align 1 .b8 $str[29] = {116, 104, 114, 101, 97, 100, 73, 100, 120, 32, 58, 32, 37, 100, 44, 32, 118, 97, 108, 117, 101, 32, 58, 32, 37, 100, 32, 10};
.global .align 1 .b8 $str$1[44] = {116, 104, 114, 101, 97, 100, 73, 100, 120, 32, 58, 32, 37, 100, 44, 32, 103, 108, 111, 98, 97, 108, 73, 68, 32, 58, 32, 37, 100, 44, 32, 118, 97, 108, 117, 101, 32, 58, 32, 37, 100, 32, 10};

.visible .entry _Z20threadIdx_calculatorPi(
	.param .u64 .ptr .align 1 _Z20threadIdx_calculatorPi_param_0
)
{
	.local .align 8 .b8 	__local_depot0[8];
	.reg .b64 	%SP;
	.reg .b64 	%SPL;
	.reg .b32 	%r<5>;
	.reg .b64 	%rd<9>;

	mov.u64 	%SPL, __local_depot0;
	cvta.local.u64 	%SP, %SPL;
	ld.param.u64 	%rd1, [_Z20threadIdx_calculatorPi_param_0];
	cvta.to.global.u64 	%rd2, %rd1;
	add.u64 	%rd3, %SP, 0;
	add.u64 	%rd4, %SPL, 0;
	mov.u32 	%r1, %tid.x;
	mul.wide.u32 	%rd5, %r1, 4;
	add.s64 	%rd6, %rd2, %rd5;
	ld.global.u32 	%r2, [%rd6];
	st.local.v2.u32 	[%rd4], {%r1, %r2};
	mov.u64 	%rd7, $str;
	cvta.global.u64 	%rd8, %rd7;
	{ // callseq 0, 0
	.param .b64 param0;
	st.param.b64 	[param0], %rd8;
	.param .b64 param1;
	st.param.b64 	[param1], %rd3;
	.param .b32 retval0;
	call.uni (retval0), 
	vprintf, 
	(
	param0, 
	param1
	);
	ld.param.b32 	%r3, [retval0];
	} // callseq 0
	ret;

}
	// .globl	_Z20globalID_calculationPi
.visible .entry _Z20globalID_calculationPi(
	.param .u64 .ptr .align 1 _Z20globalID_calculationPi_param_0
)
{
	.local .align 8 .b8 	__local_depot1[16];
	.reg .b64 	%SP;
	.reg .b64 	%SPL;
	.reg .b32 	%r<8>;
	.reg .b64 	%rd<9>;

	mov.u64 	%SPL, __local_depot1;
	cvta.local.u64 	%SP, %SPL;
	ld.param.u64 	%rd1, [_Z20globalID_calculationPi_param_0];
	cvta.to.global.u64 	%rd2, %rd1;
	add.u64 	%rd3, %SP, 0;
	add.u64 	%rd4, %SPL, 0;
	mov.u32 	%r1, %tid.x;
	mov.u32 	%r2, %ctaid.x;
	mov.u32 	%r3, %ntid.x;
	mad.lo.s32 	%r4, %r2, %r3, %r1;
	mul.wide.s32 	%rd5, %r4, 4;
	add.s64 	%rd6, %rd2, %rd5;
	ld.global.u32 	%r5, [%rd6];
	st.local.v2.u32 	[%rd4], {%r1, %r4};
	st.local.u32 	[%rd4+8], %r5;
	mov.u64 	%rd7, $str$1;
	cvta.global.u64 	%rd8, %rd7;
	{ // callseq 1, 0
	.param .b64 param0;
	st.param.b64 	[param0], %rd8;
	.param .b64 param1;
	st.param.b64 	[param1], %rd3;
	.param .b32 retval0;
	call.uni (retval0), 
	vprintf, 
	(
	param0, 
	param1
	);
	ld.param.b32 	%r6, [retval0];
	} // callseq 1
	ret;

}


// ===== COMPILED SASS (sm_100) =====

	.target	sm_100

	.elftype	@"ET_EXEC"


//--------------------- .note.nv.tkinfo           --------------------------
	.section	.note.nv.tkinfo,"",@"SHT_NOTE"
	.sectionflags	@"SHF_NOTE_NV_TKINFO"
	.tkinfo
        /*0018*/ 	.word	0x00000002
        /*0030*/ 	.string	""
        /*0030*/ 	.string	"ptxas"
        /*0030*/ 	.string	"Cuda compilation tools, release 13.0, V13.0.88"
        /*0030*/ 	.string	"Build cuda_13.0.r13.0/compiler.36424714_0"
        /*0030*/ 	.string	"-arch sm_100 -m 64 "



//--------------------- .note.nv.cuinfo           --------------------------
	.section	.note.nv.cuinfo,"",@"SHT_NOTE"
	.sectionflags	@"SHF_NOTE_NV_CUINFO"
        /*0018*/ 	.short	0x0002
        /*001a*/ 	.short	0x0064
        /*001c*/ 	.short	0x0082
	.zero		2


//--------------------- .nv.info                  --------------------------
	.section	.nv.info,"",@"SHT_CUDA_INFO"
	.align	4


	//----- nvinfo : EIATTR_REGCOUNT
	.align		4
        /*0000*/ 	.byte	0x04, 0x2f
        /*0002*/ 	.short	(.L_3 - .L_2)
	.align		4
.L_2:
        /*0004*/ 	.word	index@(_Z20threadIdx_calculatorPi)
        /*0008*/ 	.word	0x00000018


	//----- nvinfo : EIATTR_FRAME_SIZE
	.align		4
.L_3:
        /*000c*/ 	.byte	0x04, 0x11
        /*000e*/ 	.short	(.L_5 - .L_4)
	.align		4
.L_4:
        /*0010*/ 	.word	index@(_Z20threadIdx_calculatorPi)
        /*0014*/ 	.word	0x00000008


	//----- nvinfo : EIATTR_REGCOUNT
	.align		4
.L_5:
        /*0018*/ 	.byte	0x04, 0x2f
        /*001a*/ 	.short	(.L_7 - .L_6)
	.align		4
.L_6:
        /*001c*/ 	.word	index@(_Z20globalID_calculationPi)
        /*0020*/ 	.word	0x00000018


	//----- nvinfo : EIATTR_FRAME_SIZE
	.align		4
.L_7:
        /*0024*/ 	.byte	0x04, 0x11
        /*0026*/ 	.short	(.L_9 - .L_8)
	.align		4
.L_8:
        /*0028*/ 	.word	index@(_Z20globalID_calculationPi)
        /*002c*/ 	.word	0x00000010


	//----- nvinfo : EIATTR_MIN_STACK_SIZE
	.align		4
.L_9:
        /*0030*/ 	.byte	0x04, 0x12
        /*0032*/ 	.short	(.L_11 - .L_10)
	.align		4
.L_10:
        /*0034*/ 	.word	index@(_Z20globalID_calculationPi)
        /*0038*/ 	.word	0x00000010


	//----- nvinfo : EIATTR_MIN_STACK_SIZE
	.align		4
.L_11:
        /*003c*/ 	.byte	0x04, 0x12
        /*003e*/ 	.short	(.L_13 - .L_12)
	.align		4
.L_12:
        /*0040*/ 	.word	index@(_Z20threadIdx_calculatorPi)
        /*0044*/ 	.word	0x00000008
.L_13:


//--------------------- .nv.compat                --------------------------
	.section	.nv.compat,"",@"SHT_CUDA_COMPAT_INFO"
	.align	4
        /*0000*/ 	.byte	0x02, 0x09, 0x00, 0x00, 0x02, 0x02, 0x01, 0x00, 0x02, 0x05, 0x05, 0x00, 0x03, 0x07, 0x01, 0x01
        /*0010*/ 	.byte	0x02, 0x03, 0x00, 0x00, 0x02, 0x06, 0x01, 0x00, 0x04, 0x0b, 0x08, 0x00, 0x09, 0x00, 0x00, 0x00
        /*0020*/ 	.byte	0x00, 0x00, 0x00, 0x00


//--------------------- .nv.info._Z20globalID_calculationPi --------------------------
	.section	.nv.info._Z20globalID_calculationPi,"",@"SHT_CUDA_INFO"
	.sectionflags	@""
	.align	4


	//----- nvinfo : EIATTR_CUDA_API_VERSION
	.align		4
        /*0000*/ 	.byte	0x04, 0x37
        /*0002*/ 	.short	(.L_15 - .L_14)
.L_14:
        /*0004*/ 	.word	0x00000082


	//----- nvinfo : EIATTR_KPARAM_INFO
	.align		4
.L_15:
        /*0008*/ 	.byte	0x04, 0x17
        /*000a*/ 	.short	(.L_17 - .L_16)
.L_16:
        /*000c*/ 	.word	0x00000000
        /*0010*/ 	.short	0x0000
        /*0012*/ 	.short	0x0000
        /*0014*/ 	.byte	0x00, 0xf5, 0x21, 0x00


	//----- nvinfo : EIATTR_SPARSE_MMA_MASK
	.align		4
.L_17:
        /*0018*/ 	.byte	0x03, 0x50
        /*001a*/ 	.short	0x0000


	//----- nvinfo : EIATTR_MAXREG_COUNT
	.align		4
        /*001c*/ 	.byte	0x03, 0x1b
        /*001e*/ 	.short	0x00ff


	//----- nvinfo : EIATTR_EXTERNS
	.align		4
        /*0020*/ 	.byte	0x04, 0x0f
        /*0022*/ 	.short	(.L_19 - .L_18)


	//   ....[0]....
	.align		4
.L_18:
        /*0024*/ 	.word	index@(vprintf)


	//----- nvinfo : EIATTR_MERCURY_ISA_VERSION
	.align		4
.L_19:
        /*0028*/ 	.byte	0x03, 0x5f
        /*002a*/ 	.short	0x0101


	//----- nvinfo : EIATTR_VRC_CTA_INIT_COUNT
	.align		4
        /*002c*/ 	.byte	0x02, 0x4a
	.zero		1
	.zero		1


	//----- nvinfo : EIATTR_SYSCALL_OFFSETS
	.align		4
        /*0030*/ 	.byte	0x04, 0x46
        /*0032*/ 	.short	(.L_21 - .L_20)


	//   ....[0]....
.L_20:
        /*0034*/ 	.word	0x00000160


	//----- nvinfo : EIATTR_EXIT_INSTR_OFFSETS
	.align		4
.L_21:
        /*0038*/ 	.byte	0x04, 0x1c
        /*003a*/ 	.short	(.L_23 - .L_22)


	//   ....[0]....
.L_22:
        /*003c*/ 	.word	0x00000170


	//----- nvinfo : EIATTR_CBANK_PARAM_SIZE
	.align		4
.L_23:
        /*0040*/ 	.byte	0x03, 0x19
        /*0042*/ 	.short	0x0008


	//----- nvinfo : EIATTR_PARAM_CBANK
	.align		4
        /*0044*/ 	.byte	0x04, 0x0a
        /*0046*/ 	.short	(.L_25 - .L_24)
	.align		4
.L_24:
        /*0048*/ 	.word	index@(.nv.constant0._Z20globalID_calculationPi)
        /*004c*/ 	.short	0x0380
        /*004e*/ 	.short	0x0008


	//----- nvinfo : EIATTR_SW_WAR
	.align		4
.L_25:
        /*0050*/ 	.byte	0x04, 0x36
        /*0052*/ 	.short	(.L_27 - .L_26)
.L_26:
        /*0054*/ 	.word	0x00000008
.L_27:


//--------------------- .nv.info._Z20threadIdx_calculatorPi --------------------------
	.section	.nv.info._Z20threadIdx_calculatorPi,"",@"SHT_CUDA_INFO"
	.sectionflags	@""
	.align	4


	//----- nvinfo : EIATTR_CUDA_API_VERSION
	.align		4
        /*0000*/ 	.byte	0x04, 0x37
        /*0002*/ 	.short	(.L_29 - .L_28)
.L_28:
        /*0004*/ 	.word	0x00000082


	//----- nvinfo : EIATTR_KPARAM_INFO
	.align		4
.L_29:
        /*0008*/ 	.byte	0x04, 0x17
        /*000a*/ 	.short	(.L_31 - .L_30)
.L_30:
        /*000c*/ 	.word	0x00000000
        /*0010*/ 	.short	0x0000
        /*0012*/ 	.short	0x0000
        /*0014*/ 	.byte	0x00, 0xf5, 0x21, 0x00


	//----- nvinfo : EIATTR_SPARSE_MMA_MASK
	.align		4
.L_31:
        /*0018*/ 	.byte	0x03, 0x50
        /*001a*/ 	.short	0x0000


	//----- nvinfo : EIATTR_MAXREG_COUNT
	.align		4
        /*001c*/ 	.byte	0x03, 0x1b
        /*001e*/ 	.short	0x00ff


	//----- nvinfo : EIATTR_EXTERNS
	.align		4
        /*0020*/ 	.byte	0x04, 0x0f
        /*0022*/ 	.short	(.L_33 - .L_32)


	//   ....[0]....
	.align		4
.L_32:
        /*0024*/ 	.word	index@(vprintf)


	//----- nvinfo : EIATTR_MERCURY_ISA_VERSION
	.align		4
.L_33:
        /*0028*/ 	.byte	0x03, 0x5f
        /*002a*/ 	.short	0x0101


	//----- nvinfo : EIATTR_VRC_CTA_INIT_COUNT
	.align		4
        /*002c*/ 	.byte	0x02, 0x4a
	.zero		1
	.zero		1


	//----- nvinfo : EIATTR_SYSCALL_OFFSETS
	.align		4
        /*0030*/ 	.byte	0x04, 0x46
        /*0032*/ 	.short	(.L_35 - .L_34)


	//   ....[0]....
.L_34:
        /*0034*/ 	.word	0x00000120


	//----- nvinfo : EIATTR_EXIT_INSTR_OFFSETS
	.align		4
.L_35:
        /*0038*/ 	.byte	0x04, 0x1c
        /*003a*/ 	.short	(.L_37 - .L_36)


	//   ....[0]....
.L_36:
        /*003c*/ 	.word	0x00000130


	//----- nvinfo : EIATTR_CBANK_PARAM_SIZE
	.align		4
.L_37:
        /*0040*/ 	.byte	0x03, 0x19
        /*0042*/ 	.short	0x0008


	//----- nvinfo : EIATTR_PARAM_CBANK
	.align		4
        /*0044*/ 	.byte	0x04, 0x0a
        /*0046*/ 	.short	(.L_39 - .L_38)
	.align		4
.L_38:
        /*0048*/ 	.word	index@(.nv.constant0._Z20threadIdx_calculatorPi)
        /*004c*/ 	.short	0x0380
        /*004e*/ 	.short	0x0008


	//----- nvinfo : EIATTR_SW_WAR
	.align		4
.L_39:
        /*0050*/ 	.byte	0x04, 0x36
        /*0052*/ 	.short	(.L_41 - .L_40)
.L_40:
        /*0054*/ 	.word	0x00000008
.L_41:


//--------------------- .nv.callgraph             --------------------------
	.section	.nv.callgraph,"",@"SHT_CUDA_CALLGRAPH"
	.align	4
	.sectionentsize	8
	.align		4
        /*0000*/ 	.word	0x00000000
	.align		4
        /*0004*/ 	.word	0xffffffff
	.align		4
        /*0008*/ 	.word	index@(_Z20globalID_calculationPi)
	.align		4
        /*000c*/ 	.word	index@(vprintf)
	.align		4
        /*0010*/ 	.word	index@(_Z20threadIdx_calculatorPi)
	.align		4
        /*0014*/ 	.word	index@(vprintf)
	.align		4
        /*0018*/ 	.word	0x00000000
	.align		4
        /*001c*/ 	.word	0xfffffffe
	.align		4
        /*0020*/ 	.word	0x00000000
	.align		4
        /*0024*/ 	.word	0xfffffffd
	.align		4
        /*0028*/ 	.word	0x00000000
	.align		4
        /*002c*/ 	.word	0xfffffffc


//--------------------- .nv.constant4             --------------------------
	.section	.nv.constant4,"a",@progbits
	.align	8
	.align		8
.nv.constant4:
        /*0000*/ 	.dword	vprintf
	.align		8
        /*0008*/ 	.dword	$str
	.align		8
        /*0010*/ 	.dword	$str$1


//--------------------- .text._Z20globalID_calculationPi --------------------------
	.section	.text._Z20globalID_calculationPi,"ax",@progbits
	.align	128
        .global         _Z20globalID_calculationPi
        .type           _Z20globalID_calculationPi,@function
        .size           _Z20globalID_calculationPi,(.L_x_4 - _Z20globalID_calculationPi)
        .other          _Z20globalID_calculationPi,@"STO_CUDA_ENTRY STV_DEFAULT"
_Z20globalID_calculationPi:
.text._Z20globalID_calculationPi:
[----:B------:R-:W0:Y:S01]  /*0000*/  LDC R1, c[0x0][0x37c] ;  /* 0x0000df00ff017b82 */ /* 0x000e220000000800 */
[----:B------:R-:W1:Y:S01]  /*0010*/  S2R R10, SR_TID.X ;  /* 0x00000000000a7919 */ /* 0x000e620000002100 */
[----:B------:R-:W2:Y:S06]  /*0020*/  LDCU UR6, c[0x0][0x2fc] ;  /* 0x00005f80ff0677ac */ /* 0x000eac0008000800 */
[----:B------:R-:W1:Y:S01]  /*0030*/  S2UR UR7, SR_CTAID.X ;  /* 0x00000000000779c3 */ /* 0x000e620000002500 */
[----:B0-----:R-:W-:Y:S01]  /*0040*/  VIADD R1, R1, 0xfffffff0 ;  /* 0xfffffff001017836 */ /* 0x001fe20000000000 */
[----:B------:R-:W0:Y:S06]  /*0050*/  LDCU.64 UR4, c[0x0][0x358] ;  /* 0x00006b00ff0477ac */ /* 0x000e2c0008000a00 */
[----:B------:R-:W3:Y:S01]  /*0060*/  LDC.64 R2, c[0x0][0x380] ;  /* 0x0000e000ff027b82 */ /* 0x000ee20000000a00 */
[----:B------:R-:W-:Y:S01]  /*0070*/  MOV R0, 0x0 ;  /* 0x0000000000007802 */ /* 0x000fe20000000f00 */
[----:B------:R-:W4:Y:S06]  /*0080*/  LDCU.64 UR8, c[0x4][0x10] ;  /* 0x01000200ff0877ac */ /* 0x000f2c0008000a00 */
[----:B------:R-:W1:Y:S02]  /*0090*/  LDC R11, c[0x0][0x360] ;  /* 0x0000d800ff0b7b82 */ /* 0x000e640000000800 */
[----:B-1----:R-:W-:-:S04]  /*00a0*/  IMAD R11, R11, UR7, R10 ;  /* 0x000000070b0b7c24 */ /* 0x002fc8000f8e020a */
[----:B---3--:R-:W-:-:S06]  /*00b0*/  IMAD.WIDE R2, R11, 0x4, R2 ;  /* 0x000000040b027825 */ /* 0x008fcc00078e0202 */
[----:B0-----:R-:W3:Y:S01]  /*00c0*/  LDG.E R2, desc[UR4][R2.64] ;  /* 0x0000000402027981 */ /* 0x001ee2000c1e1900 */
[----:B------:R-:W0:Y:S01]  /*00d0*/  LDCU UR4, c[0x0][0x2f8] ;  /* 0x00005f00ff0477ac */ /* 0x000e220008000800 */
[----:B------:R1:W1:Y:S01]  /*00e0*/  LDC.64 R8, c[0x4][R0] ;  /* 0x0100000000087b82 */ /* 0x0002620000000a00 */
[----:B----4-:R-:W-:Y:S01]  /*00f0*/  IMAD.U32 R4, RZ, RZ, UR8 ;  /* 0x00000008ff047e24 */ /* 0x010fe2000f8e00ff */
[----:B------:R4:W-:Y:S01]  /*0100*/  STL.64 [R1], R10 ;  /* 0x0000000a01007387 */ /* 0x0009e20000100a00 */
[----:B------:R-:W-:Y:S02]  /*0110*/  MOV R5, UR9 ;  /* 0x0000000900057c02 */ /* 0x000fe40008000f00 */
[----:B0-----:R-:W-:-:S04]  /*0120*/  IADD3 R6, P0, PT, R1, UR4, RZ ;  /* 0x0000000401067c10 */ /* 0x001fc8000ff1e0ff */
[----:B--2---:R-:W-:Y:S01]  /*0130*/  IADD3.X R7, PT, PT, RZ, UR6, RZ, P0, !PT ;  /* 0x00000006ff077c10 */ /* 0x004fe200087fe4ff */
[----:B-1-3--:R4:W-:Y:S08]  /*0140*/  STL [R1+0x8], R2 ;  /* 0x0000080201007387 */ /* 0x00a9f00000100800 */
[----:B------:R-:W-:-:S07]  /*0150*/  LEPC R20, `(.L_x_0) ;  /* 0x000000001014794e */ /* 0x000fce0000000000 */
[----:B----4-:R-:W-:Y:S05]  /*0160*/  CALL.ABS.NOINC R8 ;  /* 0x0000000008007343 */ /* 0x010fea0003c00000 */
.L_x_0:
[----:B------:R-:W-:Y:S05]  /*0170*/  EXIT ;  /* 0x000000000000794d */ /* 0x000fea0003800000 */
.L_x_1:
[----:B------:R-:W-:-:S00]  /*0180*/  BRA `(.L_x_1) ;  /* 0xfffffffc00fc7947 */ /* 0x000fc0000383ffff */
[----:B------:R-:W-:-:S00]  /*0190*/  NOP ;  /* 0x0000000000007918 */ /* 0x000fc00000000000 */
        /* <DEDUP_REMOVED lines=14> */
.L_x_4:


//--------------------- .text._Z20threadIdx_calculatorPi --------------------------
	.section	.text._Z20threadIdx_calculatorPi,"ax",@progbits
	.align	128
        .global         _Z20threadIdx_calculatorPi
        .type           _Z20threadIdx_calculatorPi,@function
        .size           _Z20threadIdx_calculatorPi,(.L_x_5 - _Z20threadIdx_calculatorPi)
        .other          _Z20threadIdx_calculatorPi,@"STO_CUDA_ENTRY STV_DEFAULT"
_Z20threadIdx_calculatorPi:
.text._Z20threadIdx_calculatorPi:
[----:B------:R-:W0:Y:S01]  /*0000*/  LDC R1, c[0x0][0x37c] ;  /* 0x0000df00ff017b82 */ /* 0x000e220000000800 */
[----:B------:R-:W1:Y:S07]  /*0010*/  S2R R10, SR_TID.X ;  /* 0x00000000000a7919 */ /* 0x000e6e0000002100 */
[----:B------:R-:W1:Y:S01]  /*0020*/  LDC.64 R2, c[0x0][0x380] ;  /* 0x0000e000ff027b82 */ /* 0x000e620000000a00 */
[----:B------:R-:W2:Y:S01]  /*0030*/  LDCU.64 UR4, c[0x0][0x358] ;  /* 0x00006b00ff0477ac */ /* 0x000ea20008000a00 */
[----:B0-----:R-:W-:Y:S01]  /*0040*/  VIADD R1, R1, 0xfffffff8 ;  /* 0xfffffff801017836 */ /* 0x001fe20000000000 */
[----:B------:R-:W0:Y:S01]  /*0050*/  LDCU.64 UR6, c[0x4][0x8] ;  /* 0x01000100ff0677ac */ /* 0x000e220008000a00 */
[----:B-1----:R-:W-:-:S05]  /*0060*/  IMAD.WIDE.U32 R2, R10, 0x4, R2 ;  /* 0x000000040a027825 */ /* 0x002fca00078e0002 */
[----:B--2---:R-:W2:Y:S01]  /*0070*/  LDG.E R11, desc[UR4][R2.64] ;  /* 0x00000004020b7981 */ /* 0x004ea2000c1e1900 */
[----:B------:R-:W-:Y:S01]  /*0080*/  MOV R0, 0x0 ;  /* 0x0000000000007802 */ /* 0x000fe20000000f00 */
[----:B------:R-:W1:Y:S01]  /*0090*/  LDCU UR4, c[0x0][0x2f8] ;  /* 0x00005f00ff0477ac */ /* 0x000e620008000800 */
[----:B0-----:R-:W-:Y:S01]  /*00a0*/  IMAD.U32 R4, RZ, RZ, UR6 ;  /* 0x00000006ff047e24 */ /* 0x001fe2000f8e00ff */
[----:B------:R-:W-:Y:S01]  /*00b0*/  MOV R5, UR7 ;  /* 0x0000000700057c02 */ /* 0x000fe20008000f00 */
[----:B------:R0:W3:Y:S01]  /*00c0*/  LDC.64 R8, c[0x4][R0] ;  /* 0x0100000000087b82 */ /* 0x0000e20000000a00 */
[----:B------:R-:W4:Y:S01]  /*00d0*/  LDCU UR5, c[0x0][0x2fc] ;  /* 0x00005f80ff0577ac */ /* 0x000f220008000800 */
[----:B-1----:R-:W-:-:S05]  /*00e0*/  IADD3 R6, P0, PT, R1, UR4, RZ ;  /* 0x0000000401067c10 */ /* 0x002fca000ff1e0ff */
[----:B----4-:R-:W-:Y:S01]  /*00f0*/  IMAD.X R7, RZ, RZ, UR5, P0 ;  /* 0x00000005ff077e24 */ /* 0x010fe200080e06ff */
[----:B--23--:R0:W-:Y:S07]  /*0100*/  STL.64 [R1], R10 ;  /* 0x0000000a01007387 */ /* 0x00c1ee0000100a00 */
[----:B------:R-:W-:-:S07]  /*0110*/  LEPC R20, `(.L_x_2) ;  /* 0x000000001014794e */ /* 0x000fce0000000000 */
[----:B0-----:R-:W-:Y:S05]  /*0120*/  CALL.ABS.NOINC R8 ;  /* 0x0000000008007343 */ /* 0x001fea0003c00000 */
.L_x_2:
[----:B------:R-:W-:Y:S05]  /*0130*/  EXIT ;  /* 0x000000000000794d */ /* 0x000fea0003800000 */
.L_x_3:
        /* <DEDUP_REMOVED lines=12> */
.L_x_5:


//--------------------- .nv.global.init           --------------------------
	.section	.nv.global.init,"aw",@progbits
.nv.global.init:
	.type		$str,@object
	.size		$str,($str$1 - $str)
$str:
        /*0000*/ 	.byte	0x74, 0x68, 0x72, 0x65, 0x61, 0x64, 0x49, 0x64, 0x78, 0x20, 0x3a, 0x20, 0x25, 0x64, 0x2c, 0x20
        /*0010*/ 	.byte	0x76, 0x61, 0x6c, 0x75, 0x65, 0x20, 0x3a, 0x20, 0x25, 0x64, 0x20, 0x0a, 0x00
	.type		$str$1,@object
	.size		$str$1,(.L_1 - $str$1)
$str$1:
        /*001d*/ 	.byte	0x74, 0x68, 0x72, 0x65, 0x61, 0x64, 0x49, 0x64, 0x78, 0x20, 0x3a, 0x20, 0x25, 0x64, 0x2c, 0x20
        /*002d*/ 	.byte	0x67, 0x6c, 0x6f, 0x62, 0x61, 0x6c, 0x49, 0x44, 0x20, 0x3a, 0x20, 0x25, 0x64, 0x2c, 0x20, 0x76
        /*003d*/ 	.byte	0x61, 0x6c, 0x75, 0x65, 0x20, 0x3a, 0x20, 0x25, 0x64, 0x20, 0x0a, 0x00
.L_1:


//--------------------- .nv.shared.reserved.0     --------------------------
	.section	.nv.shared.reserved.0,"aw",@nobits
	.weak		__nv_reservedSMEM_offset_0_alias
	.size		__nv_reservedSMEM_offset_0_alias, 0, 64
	.other		__nv_reservedSMEM_offset_0_alias,@"STO_CUDA_RESERVED_SHARED STV_DEFAULT"
__nv_reservedSMEM_offset_0_alias:
	.zero		0
	.zero		64


//--------------------- .nv.constant0._Z20globalID_calculationPi --------------------------
	.section	.nv.constant0._Z20globalID_calculationPi,"a",@progbits
	.sectionflags	@""
	.align	4
.nv.constant0._Z20globalID_calculationPi:
	.zero		904


//--------------------- .nv.constant0._Z20threadIdx_calculatorPi --------------------------
	.section	.nv.constant0._Z20threadIdx_calculatorPi,"a",@progbits
	.sectionflags	@""
	.align	4
.nv.constant0._Z20threadIdx_calculatorPi:
	.zero		904


//--------------------- SYMBOLS --------------------------

	.type		.nv.reservedSmem.offset0,@object
	.size		.nv.reservedSmem.offset0,0x4
	.type		vprintf,@function
